//
// Generated by NVIDIA NVVM Compiler
//
// Compiler Build ID: CL-36424714
// Cuda compilation tools, release 13.0, V13.0.88
// Based on NVVM 20.0.0
//

.version 9.0
.target sm_100
.address_size 64

	// .globl	_Z27transformDynamicLinesKerneljjPKfPKjS0_Pf
.global .align 4 .b8 __cudart_i2opi_f[24] = {65, 144, 67, 60, 153, 149, 98, 219, 192, 221, 52, 245, 209, 87, 39, 252, 41, 21, 68, 78, 110, 131, 249, 162};

.visible .entry _Z27transformDynamicLinesKerneljjPKfPKjS0_Pf(
	.param .u32 _Z27transformDynamicLinesKerneljjPKfPKjS0_Pf_param_0,
	.param .u32 _Z27transformDynamicLinesKerneljjPKfPKjS0_Pf_param_1,
	.param .u64 .ptr .align 1 _Z27transformDynamicLinesKerneljjPKfPKjS0_Pf_param_2,
	.param .u64 .ptr .align 1 _Z27transformDynamicLinesKerneljjPKfPKjS0_Pf_param_3,
	.param .u64 .ptr .align 1 _Z27transformDynamicLinesKerneljjPKfPKjS0_Pf_param_4,
	.param .u64 .ptr .align 1 _Z27transformDynamicLinesKerneljjPKfPKjS0_Pf_param_5
)
{
	.local .align 4 .b8 	__local_depot0[28];
	.reg .b64 	%SP;
	.reg .b64 	%SPL;
	.reg .pred 	%p<13>;
	.reg .b16 	%rs<2>;
	.reg .b32 	%r<57>;
	.reg .b32 	%f<42>;
	.reg .b64 	%rd<37>;
	.reg .b64 	%fd<3>;

	mov.u64 	%SPL, __local_depot0;
	ld.param.u32 	%r18, [_Z27transformDynamicLinesKerneljjPKfPKjS0_Pf_param_0];
	ld.param.u32 	%r19, [_Z27transformDynamicLinesKerneljjPKfPKjS0_Pf_param_1];
	ld.param.u64 	%rd10, [_Z27transformDynamicLinesKerneljjPKfPKjS0_Pf_param_2];
	ld.param.u64 	%rd13, [_Z27transformDynamicLinesKerneljjPKfPKjS0_Pf_param_3];
	ld.param.u64 	%rd11, [_Z27transformDynamicLinesKerneljjPKfPKjS0_Pf_param_4];
	ld.param.u64 	%rd12, [_Z27transformDynamicLinesKerneljjPKfPKjS0_Pf_param_5];
	cvta.to.global.u64 	%rd1, %rd13;
	add.u64 	%rd2, %SPL, 0;
	mov.u32 	%r20, %ctaid.x;
	mov.u32 	%r21, %ntid.y;
	mov.u32 	%r22, %tid.y;
	mad.lo.s32 	%r1, %r20, %r21, %r22;
	mov.u32 	%r2, %ctaid.y;
	setp.ge.u32 	%p1, %r2, %r18;
	setp.ge.u32 	%p2, %r1, %r19;
	or.pred  	%p3, %p1, %p2;
	@%p3 bra 	$L__BB0_10;
	cvta.to.global.u64 	%rd15, %rd10;
	cvta.to.global.u64 	%rd16, %rd11;
	mul.wide.u32 	%rd17, %r2, 4;
	add.s64 	%rd18, %rd1, %rd17;
	ld.global.nc.u16 	%rs1, [%rd18+2];
	cvt.u32.u16 	%r23, %rs1;
	shl.b32 	%r24, %r2, 1;
	mov.u32 	%r3, %tid.x;
	add.s32 	%r25, %r24, %r3;
	mul.wide.u32 	%rd19, %r25, 8;
	add.s64 	%rd20, %rd15, %rd19;
	ld.global.nc.v2.f32 	{%f2, %f1}, [%rd20];
	mad.lo.s32 	%r26, %r23, %r19, %r1;
	mul.wide.u32 	%rd21, %r26, 16;
	add.s64 	%rd22, %rd16, %rd21;
	ld.global.nc.v4.f32 	{%f3, %f4, %f5, %f11}, [%rd22];
	mul.f32 	%f12, %f5, 0f3F22F983;
	cvt.rni.s32.f32 	%r56, %f12;
	cvt.rn.f32.s32 	%f13, %r56;
	fma.rn.f32 	%f14, %f13, 0fBFC90FDA, %f5;
	fma.rn.f32 	%f15, %f13, 0fB3A22168, %f14;
	fma.rn.f32 	%f41, %f13, 0fA7C234C5, %f15;
	abs.f32 	%f7, %f5;
	setp.ltu.f32 	%p4, %f7, 0f47CE4780;
	@%p4 bra 	$L__BB0_9;
	setp.neu.f32 	%p5, %f7, 0f7F800000;
	@%p5 bra 	$L__BB0_4;
	mov.f32 	%f18, 0f00000000;
	mul.rn.f32 	%f41, %f5, %f18;
	mov.b32 	%r56, 0;
	bra.uni 	$L__BB0_9;
$L__BB0_4:
	mov.b32 	%r5, %f5;
	shl.b32 	%r28, %r5, 8;
	or.b32  	%r6, %r28, -2147483648;
	mov.b64 	%rd36, 0;
	mov.b32 	%r53, 0;
	mov.u64 	%rd34, __cudart_i2opi_f;
	mov.u64 	%rd35, %rd2;
$L__BB0_5:
	.pragma "nounroll";
	ld.global.nc.u32 	%r29, [%rd34];
	mad.wide.u32 	%rd25, %r29, %r6, %rd36;
	shr.u64 	%rd36, %rd25, 32;
	st.local.u32 	[%rd35], %rd25;
	add.s32 	%r53, %r53, 1;
	add.s64 	%rd35, %rd35, 4;
	add.s64 	%rd34, %rd34, 4;
	setp.ne.s32 	%p6, %r53, 6;
	@%p6 bra 	$L__BB0_5;
	shr.u32 	%r30, %r5, 23;
	st.local.u32 	[%rd2+24], %rd36;
	and.b32  	%r9, %r30, 31;
	and.b32  	%r31, %r30, 224;
	add.s32 	%r32, %r31, -128;
	shr.u32 	%r33, %r32, 5;
	mul.wide.u32 	%rd26, %r33, 4;
	sub.s64 	%rd9, %rd2, %rd26;
	ld.local.u32 	%r54, [%rd9+24];
	ld.local.u32 	%r55, [%rd9+20];
	setp.eq.s32 	%p7, %r9, 0;
	@%p7 bra 	$L__BB0_8;
	shf.l.wrap.b32 	%r54, %r55, %r54, %r9;
	ld.local.u32 	%r34, [%rd9+16];
	shf.l.wrap.b32 	%r55, %r34, %r55, %r9;
$L__BB0_8:
	shr.u32 	%r35, %r54, 30;
	shf.l.wrap.b32 	%r36, %r55, %r54, 2;
	shl.b32 	%r37, %r55, 2;
	shr.u32 	%r38, %r36, 31;
	add.s32 	%r39, %r38, %r35;
	neg.s32 	%r40, %r39;
	setp.lt.s32 	%p8, %r5, 0;
	selp.b32 	%r56, %r40, %r39, %p8;
	xor.b32  	%r41, %r36, %r5;
	shr.s32 	%r42, %r36, 31;
	xor.b32  	%r43, %r42, %r36;
	xor.b32  	%r44, %r42, %r37;
	cvt.u64.u32 	%rd27, %r43;
	shl.b64 	%rd28, %rd27, 32;
	cvt.u64.u32 	%rd29, %r44;
	or.b64  	%rd30, %rd28, %rd29;
	cvt.rn.f64.s64 	%fd1, %rd30;
	mul.f64 	%fd2, %fd1, 0d3BF921FB54442D19;
	cvt.rn.f32.f64 	%f16, %fd2;
	neg.f32 	%f17, %f16;
	setp.lt.s32 	%p9, %r41, 0;
	selp.f32 	%f41, %f17, %f16, %p9;
$L__BB0_9:
	mul.f32 	%f19, %f41, %f41;
	fma.rn.f32 	%f20, %f19, 0f37CBAC00, 0fBAB607ED;
	fma.rn.f32 	%f21, %f20, %f19, 0f3D2AAABB;
	fma.rn.f32 	%f22, %f21, %f19, 0fBEFFFFFF;
	fma.rn.f32 	%f23, %f22, %f19, 0f3F800000;
	fma.rn.f32 	%f24, %f19, %f41, 0f00000000;
	fma.rn.f32 	%f25, %f19, 0fB94D4153, 0f3C0885E4;
	fma.rn.f32 	%f26, %f25, %f19, 0fBE2AAAA8;
	fma.rn.f32 	%f27, %f26, %f24, %f41;
	and.b32  	%r46, %r56, 1;
	setp.eq.b32 	%p10, %r46, 1;
	selp.f32 	%f28, %f23, %f27, %p10;
	selp.f32 	%f29, %f27, %f23, %p10;
	and.b32  	%r47, %r56, 2;
	setp.eq.s32 	%p11, %r47, 0;
	neg.f32 	%f30, %f28;
	selp.f32 	%f31, %f28, %f30, %p11;
	add.s32 	%r48, %r56, 1;
	and.b32  	%r49, %r48, 2;
	setp.eq.s32 	%p12, %r49, 0;
	neg.f32 	%f32, %f29;
	selp.f32 	%f33, %f29, %f32, %p12;
	mul.f32 	%f34, %f2, %f33;
	mul.f32 	%f35, %f1, %f31;
	sub.f32 	%f36, %f34, %f35;
	add.f32 	%f37, %f3, %f36;
	mul.f32 	%f38, %f1, %f33;
	fma.rn.f32 	%f39, %f2, %f31, %f38;
	add.f32 	%f40, %f4, %f39;
	mad.lo.s32 	%r50, %r18, %r1, %r2;
	shl.b32 	%r51, %r50, 1;
	add.s32 	%r52, %r51, %r3;
	cvta.to.global.u64 	%rd31, %rd12;
	mul.wide.u32 	%rd32, %r52, 8;
	add.s64 	%rd33, %rd31, %rd32;
	st.global.v2.f32 	[%rd33], {%f37, %f40};
$L__BB0_10:
	ret;

}


// ===== COMPILED SASS (sm_100) =====

	.target	sm_100

	.elftype	@"ET_EXEC"


//--------------------- .note.nv.tkinfo           --------------------------
	.section	.note.nv.tkinfo,"",@"SHT_NOTE"
	.sectionflags	@"SHF_NOTE_NV_TKINFO"
	.tkinfo
        /*0018*/ 	.word	0x00000002
        /*0030*/ 	.string	""
        /*0030*/ 	.string	"ptxas"
        /*0030*/ 	.string	"Cuda compilation tools, release 13.0, V13.0.88"
        /*0030*/ 	.string	"Build cuda_13.0.r13.0/compiler.36424714_0"
        /*0030*/ 	.string	"-arch sm_100 -m 64 "



//--------------------- .note.nv.cuinfo           --------------------------
	.section	.note.nv.cuinfo,"",@"SHT_NOTE"
	.sectionflags	@"SHF_NOTE_NV_CUINFO"
        /*0018*/ 	.short	0x0002
        /*001a*/ 	.short	0x0064
        /*001c*/ 	.short	0x0082
	.zero		2


//--------------------- .nv.info                  --------------------------
	.section	.nv.info,"",@"SHT_CUDA_INFO"
	.align	4


	//----- nvinfo : EIATTR_REGCOUNT
	.align		4
        /*0000*/ 	.byte	0x04, 0x2f
        /*0002*/ 	.short	(.L_2 - .L_1)
	.align		4
.L_1:
        /*0004*/ 	.word	index@(_Z27transformDynamicLinesKerneljjPKfPKjS0_Pf)
        /*0008*/ 	.word	0x00000018


	//----- nvinfo : EIATTR_FRAME_SIZE
	.align		4
.L_2:
        /*000c*/ 	.byte	0x04, 0x11
        /*000e*/ 	.short	(.L_4 - .L_3)
	.align		4
.L_3:
        /*0010*/ 	.word	index@(_Z27transformDynamicLinesKerneljjPKfPKjS0_Pf)
        /*0014*/ 	.word	0x00000000


	//----- nvinfo : EIATTR_MIN_STACK_SIZE
	.align		4
.L_4:
        /*0018*/ 	.byte	0x04, 0x12
        /*001a*/ 	.short	(.L_6 - .L_5)
	.align		4
.L_5:
        /*001c*/ 	.word	index@(_Z27transformDynamicLinesKerneljjPKfPKjS0_Pf)
        /*0020*/ 	.word	0x00000000
.L_6:


//--------------------- .nv.compat                --------------------------
	.section	.nv.compat,"",@"SHT_CUDA_COMPAT_INFO"
	.align	4
        /*0000*/ 	.byte	0x02, 0x09, 0x00, 0x00, 0x02, 0x02, 0x01, 0x00, 0x02, 0x05, 0x05, 0x00, 0x03, 0x07, 0x01, 0x01
        /*0010*/ 	.byte	0x02, 0x03, 0x00, 0x00, 0x02, 0x06, 0x01, 0x00, 0x04, 0x0b, 0x08, 0x00, 0x01, 0x00, 0x00, 0x00
        /*0020*/ 	.byte	0x00, 0x00, 0x00, 0x00


//--------------------- .nv.info._Z27transformDynamicLinesKerneljjPKfPKjS0_Pf --------------------------
	.section	.nv.info._Z27transformDynamicLinesKerneljjPKfPKjS0_Pf,"",@"SHT_CUDA_INFO"
	.sectionflags	@""
	.align	4


	//----- nvinfo : EIATTR_CUDA_API_VERSION
	.align		4
        /*0000*/ 	.byte	0x04, 0x37
        /*0002*/ 	.short	(.L_8 - .L_7)
.L_7:
        /*0004*/ 	.word	0x00000082


	//----- nvinfo : EIATTR_KPARAM_INFO
	.align		4
.L_8:
        /*0008*/ 	.byte	0x04, 0x17
        /*000a*/ 	.short	(.L_10 - .L_9)
.L_9:
        /*000c*/ 	.word	0x00000000
        /*0010*/ 	.short	0x0005
        /*0012*/ 	.short	0x0020
        /*0014*/ 	.byte	0x00, 0xf5, 0x21, 0x00


	//----- nvinfo : EIATTR_KPARAM_INFO
	.align		4
.L_10:
        /*0018*/ 	.byte	0x04, 0x17
        /*001a*/ 	.short	(.L_12 - .L_11)
.L_11:
        /*001c*/ 	.word	0x00000000
        /*0020*/ 	.short	0x0004
        /*0022*/ 	.short	0x0018
        /*0024*/ 	.byte	0x00, 0xf5, 0x21, 0x00


	//----- nvinfo : EIATTR_KPARAM_INFO
	.align		4
.L_12:
        /*0028*/ 	.byte	0x04, 0x17
        /*002a*/ 	.short	(.L_14 - .L_13)
.L_13:
        /*002c*/ 	.word	0x00000000
        /*0030*/ 	.short	0x0003
        /*0032*/ 	.short	0x0010
        /*0034*/ 	.byte	0x00, 0xf5, 0x21, 0x00


	//----- nvinfo : EIATTR_KPARAM_INFO
	.align		4
.L_14:
        /*0038*/ 	.byte	0x04, 0x17
        /*003a*/ 	.short	(.L_16 - .L_15)
.L_15:
        /*003c*/ 	.word	0x00000000
        /*0040*/ 	.short	0x0002
        /*0042*/ 	.short	0x0008
        /*0044*/ 	.byte	0x00, 0xf5, 0x21, 0x00


	//----- nvinfo : EIATTR_KPARAM_INFO
	.align		4
.L_16:
        /*0048*/ 	.byte	0x04, 0x17
        /*004a*/ 	.short	(.L_18 - .L_17)
.L_17:
        /*004c*/ 	.word	0x00000000
        /*0050*/ 	.short	0x0001
        /*0052*/ 	.short	0x0004
        /*0054*/ 	.byte	0x00, 0xf0, 0x11, 0x00


	//----- nvinfo : EIATTR_KPARAM_INFO
	.align		4
.L_18:
        /*0058*/ 	.byte	0x04, 0x17
        /*005a*/ 	.short	(.L_20 - .L_19)
.L_19:
        /*005c*/ 	.word	0x00000000
        /*0060*/ 	.short	0x0000
        /*0062*/ 	.short	0x0000
        /*0064*/ 	.byte	0x00, 0xf0, 0x11, 0x00


	//----- nvinfo : EIATTR_SPARSE_MMA_MASK
	.align		4
.L_20:
        /*0068*/ 	.byte	0x03, 0x50
        /*006a*/ 	.short	0x0000


	//----- nvinfo : EIATTR_MAXREG_COUNT
	.align		4
        /*006c*/ 	.byte	0x03, 0x1b
        /*006e*/ 	.short	0x00ff


	//----- nvinfo : EIATTR_MERCURY_ISA_VERSION
	.align		4
        /*0070*/ 	.byte	0x03, 0x5f
        /*0072*/ 	.short	0x0101


	//----- nvinfo : EIATTR_UNUSED_LOAD_BYTE_OFFSET
	.align		4
        /*0074*/ 	.byte	0x04, 0x44
        /*0076*/ 	.short	(.L_22 - .L_21)


	//   ....[0]....
.L_21:
        /*0078*/ 	.word	0x00000140
        /*007c*/ 	.word	0x00000fff


	//----- nvinfo : EIATTR_VRC_CTA_INIT_COUNT
	.align		4
.L_22:
        /*0080*/ 	.byte	0x02, 0x4a
	.zero		1
	.zero		1


	//----- nvinfo : EIATTR_EXIT_INSTR_OFFSETS
	.align		4
        /*0084*/ 	.byte	0x04, 0x1c
        /*0086*/ 	.short	(.L_24 - .L_23)


	//   ....[0]....
.L_23:
        /*0088*/ 	.word	0x00000090


	//   ....[1]....
        /*008c*/ 	.word	0x000009e0


	//----- nvinfo : EIATTR_CRS_STACK_SIZE
	.align		4
.L_24:
        /*0090*/ 	.byte	0x04, 0x1e
        /*0092*/ 	.short	(.L_26 - .L_25)
.L_25:
        /*0094*/ 	.word	0x00000000


	//----- nvinfo : EIATTR_CBANK_PARAM_SIZE
	.align		4
.L_26:
        /*0098*/ 	.byte	0x03, 0x19
        /*009a*/ 	.short	0x0028


	//----- nvinfo : EIATTR_PARAM_CBANK
	.align		4
        /*009c*/ 	.byte	0x04, 0x0a
        /*009e*/ 	.short	(.L_28 - .L_27)
	.align		4
.L_27:
        /*00a0*/ 	.word	index@(.nv.constant0._Z27transformDynamicLinesKerneljjPKfPKjS0_Pf)
        /*00a4*/ 	.short	0x0380
        /*00a6*/ 	.short	0x0028


	//----- nvinfo : EIATTR_SW_WAR
	.align		4
.L_28:
        /*00a8*/ 	.byte	0x04, 0x36
        /*00aa*/ 	.short	(.L_30 - .L_29)
.L_29:
        /*00ac*/ 	.word	0x00000008
.L_30:


//--------------------- .nv.callgraph             --------------------------
	.section	.nv.callgraph,"",@"SHT_CUDA_CALLGRAPH"
	.align	4
	.sectionentsize	8
	.align		4
        /*0000*/ 	.word	0x00000000
	.align		4
        /*0004*/ 	.word	0xffffffff
	.align		4
        /*0008*/ 	.word	0x00000000
	.align		4
        /*000c*/ 	.word	0xfffffffe
	.align		4
        /*0010*/ 	.word	0x00000000
	.align		4
        /*0014*/ 	.word	0xfffffffd
	.align		4
        /*0018*/ 	.word	0x00000000
	.align		4
        /*001c*/ 	.word	0xfffffffc


//--------------------- .nv.constant4             --------------------------
	.section	.nv.constant4,"a",@progbits
	.align	8
	.align		8
.nv.constant4:
        /*0000*/ 	.dword	__cudart_i2opi_f


//--------------------- .text._Z27transformDynamicLinesKerneljjPKfPKjS0_Pf --------------------------
	.section	.text._Z27transformDynamicLinesKerneljjPKfPKjS0_Pf,"ax",@progbits
	.align	128
        .global         _Z27transformDynamicLinesKerneljjPKfPKjS0_Pf
        .type           _Z27transformDynamicLinesKerneljjPKfPKjS0_Pf,@function
        .size           _Z27transformDynamicLinesKerneljjPKfPKjS0_Pf,(.L_x_6 - _Z27transformDynamicLinesKerneljjPKfPKjS0_Pf)
        .other          _Z27transformDynamicLinesKerneljjPKfPKjS0_Pf,@"STO_CUDA_ENTRY STV_DEFAULT"
_Z27transformDynamicLinesKerneljjPKfPKjS0_Pf:
.text._Z27transformDynamicLinesKerneljjPKfPKjS0_Pf:
[----:B------:R-:W-:Y:S01]  /*0000*/  LDC R1, c[0x0][0x37c] ;  /* 0x0000df00ff017b82 */ /* 0x000fe20000000800 */
[----:B------:R-:W0:Y:S07]  /*0010*/  S2R R0, SR_TID.Y ;  /* 0x0000000000007919 */ /* 0x000e2e0000002200 */
[----:B------:R-:W0:Y:S01]  /*0020*/  S2UR UR4, SR_CTAID.X ;  /* 0x00000000000479c3 */ /* 0x000e220000002500 */
[----:B------:R-:W1:Y:S01]  /*0030*/  LDCU.64 UR10, c[0x0][0x380] ;  /* 0x00007000ff0a77ac */ /* 0x000e620008000a00 */
[----:B------:R-:W2:Y:S06]  /*0040*/  S2R R8, SR_CTAID.Y ;  /* 0x0000000000087919 */ /* 0x000eac0000002600 */
[----:B------:R-:W0:Y:S02]  /*0050*/  LDC R9, c[0x0][0x364] ;  /* 0x0000d900ff097b82 */ /* 0x000e240000000800 */
[----:B0-----:R-:W-:-:S05]  /*0060*/  IMAD R9, R9, UR4, R0 ;  /* 0x0000000409097c24 */ /* 0x001fca000f8e0200 */
[----:B-1----:R-:W-:-:S04]  /*0070*/  ISETP.GE.U32.AND P0, PT, R9, UR11, PT ;  /* 0x0000000b09007c0c */ /* 0x002fc8000bf06070 */
[----:B--2---:R-:W-:-:S13]  /*0080*/  ISETP.GE.U32.OR P0, PT, R8, UR10, P0 ;  /* 0x0000000a08007c0c */ /* 0x004fda0008706470 */
[----:B------:R-:W-:Y:S05]  /*0090*/  @P0 EXIT ;  /* 0x000000000000094d */ /* 0x000fea0003800000 */
[----:B------:R-:W0:Y:S01]  /*00a0*/  LDC.64 R12, c[0x0][0x390] ;  /* 0x0000e400ff0c7b82 */ /* 0x000e220000000a00 */
[----:B------:R-:W1:Y:S07]  /*00b0*/  LDCU.64 UR6, c[0x0][0x358] ;  /* 0x00006b00ff0677ac */ /* 0x000e6e0008000a00 */
[----:B------:R-:W2:Y:S01]  /*00c0*/  LDC.64 R4, c[0x0][0x398] ;  /* 0x0000e600ff047b82 */ /* 0x000ea20000000a00 */
[----:B0-----:R-:W-:-:S06]  /*00d0*/  IMAD.WIDE.U32 R12, R8, 0x4, R12 ;  /* 0x00000004080c7825 */ /* 0x001fcc00078e000c */
[----:B-1----:R-:W3:Y:S01]  /*00e0*/  LDG.E.U16.CONSTANT R12, desc[UR6][R12.64+0x2] ;  /* 0x000002060c0c7981 */ /* 0x002ee2000c1e9500 */
[----:B------:R-:W0:Y:S02]  /*00f0*/  S2R R11, SR_TID.X ;  /* 0x00000000000b7919 */ /* 0x000e240000002100 */
[----:B0-----:R-:W-:Y:S02]  /*0100*/  IMAD R15, R8, 0x2, R11 ;  /* 0x00000002080f7824 */ /* 0x001fe400078e020b */
[----:B---3--:R-:W-:-:S04]  /*0110*/  IMAD R3, R12, UR11, R9 ;  /* 0x0000000b0c037c24 */ /* 0x008fc8000f8e0209 */
[----:B--2---:R-:W-:Y:S02]  /*0120*/  IMAD.WIDE.U32 R4, R3, 0x10, R4 ;  /* 0x0000001003047825 */ /* 0x004fe400078e0004 */
[----:B------:R-:W0:Y:S04]  /*0130*/  LDC.64 R2, c[0x0][0x388] ;  /* 0x0000e200ff027b82 */ /* 0x000e280000000a00 */
[----:B------:R-:W2:Y:S01]  /*0140*/  LDG.E.128.CONSTANT R4, desc[UR6][R4.64] ;  /* 0x0000000604047981 */ /* 0x000ea2000c1e9d00 */
[----:B0-----:R-:W-:-:S06]  /*0150*/  IMAD.WIDE.U32 R2, R15, 0x8, R2 ;  /* 0x000000080f027825 */ /* 0x001fcc00078e0002 */
[----:B------:R-:W5:Y:S01]  /*0160*/  LDG.E.64.CONSTANT R2, desc[UR6][R2.64] ;  /* 0x0000000602027981 */ /* 0x000f62000c1e9b00 */
[----:B------:R-:W-:Y:S01]  /*0170*/  BSSY.RECONVERGENT B0, `(.L_x_0) ;  /* 0x0000067000007945 */ /* 0x000fe20003800200 */
[C---:B--2---:R-:W-:Y:S01]  /*0180*/  FMUL R10, R6.reuse, 0.63661974668502807617 ;  /* 0x3f22f983060a7820 */ /* 0x044fe20000400000 */
[----:B------:R-:W-:-:S05]  /*0190*/  FSETP.GE.AND P0, PT, |R6|, 105615, PT ;  /* 0x47ce47800600780b */ /* 0x000fca0003f06200 */
[----:B------:R-:W0:Y:S02]  /*01a0*/  F2I.NTZ R10, R10 ;  /* 0x0000000a000a7305 */ /* 0x000e240000203100 */
[----:B0-----:R-:W-:-:S05]  /*01b0*/  I2FP.F32.S32 R7, R10 ;  /* 0x0000000a00077245 */ /* 0x001fca0000201400 */
[----:B------:R-:W-:-:S04]  /*01c0*/  FFMA R0, R7, -1.5707962512969970703, R6 ;  /* 0xbfc90fda07007823 */ /* 0x000fc80000000006 */
[----:B------:R-:W-:-:S04]  /*01d0*/  FFMA R0, R7, -7.5497894158615963534e-08, R0 ;  /* 0xb3a2216807007823 */ /* 0x000fc80000000000 */
[----:B------:R-:W-:Y:S01]  /*01e0*/  FFMA R0, R7, -5.3903029534742383927e-15, R0 ;  /* 0xa7c234c507007823 */ /* 0x000fe20000000000 */
[----:B------:R-:W-:Y:S06]  /*01f0*/  @!P0 BRA `(.L_x_1) ;  /* 0x0000000400788947 */ /* 0x000fec0003800000 */
[----:B------:R-:W-:-:S13]  /*0200*/  FSETP.NEU.AND P0, PT, |R6|, +INF , PT ;  /* 0x7f8000000600780b */ /* 0x000fda0003f0d200 */
[----:B------:R-:W-:Y:S01]  /*0210*/  @!P0 FMUL R0, RZ, R6 ;  /* 0x00000006ff008220 */ /* 0x000fe20000400000 */
[----:B------:R-:W-:Y:S01]  /*0220*/  @!P0 IMAD.MOV.U32 R10, RZ, RZ, RZ ;  /* 0x000000ffff0a8224 */ /* 0x000fe200078e00ff */
[----:B------:R-:W-:Y:S06]  /*0230*/  @!P0 BRA `(.L_x_1) ;  /* 0x0000000400688947 */ /* 0x000fec0003800000 */
[----:B------:R-:W-:Y:S02]  /*0240*/  IMAD.SHL.U32 R7, R6, 0x100, RZ ;  /* 0x0000010006077824 */ /* 0x000fe400078e00ff */
[----:B------:R-:W-:Y:S02]  /*0250*/  HFMA2 R0, -RZ, RZ, 0, 0 ;  /* 0x00000000ff007431 */ /* 0x000fe400000001ff */
[----:B------:R-:W-:Y:S01]  /*0260*/  IMAD.MOV.U32 R21, RZ, RZ, RZ ;  /* 0x000000ffff157224 */ /* 0x000fe200078e00ff */
[----:B------:R-:W0:Y:S01]  /*0270*/  LDCU.64 UR8, c[0x4][URZ] ;  /* 0x01000000ff0877ac */ /* 0x000e220008000a00 */
[----:B------:R-:W-:Y:S01]  /*0280*/  LOP3.LUT R7, R7, 0x80000000, RZ, 0xfc, !PT ;  /* 0x8000000007077812 */ /* 0x000fe200078efcff */
[----:B------:R-:W-:Y:S01]  /*0290*/  UMOV UR5, URZ ;  /* 0x000000ff00057c82 */ /* 0x000fe20008000000 */
[----:B------:R-:W-:-:S05]  /*02a0*/  UMOV UR4, URZ ;  /* 0x000000ff00047c82 */ /* 0x000fca0008000000 */
.L_x_2:
[----:B0-----:R-:W-:Y:S02]  /*02b0*/  IMAD.U32 R12, RZ, RZ, UR8 ;  /* 0x00000008ff0c7e24 */ /* 0x001fe4000f8e00ff */
[----:B------:R-:W-:-:S05]  /*02c0*/  IMAD.U32 R13, RZ, RZ, UR9 ;  /* 0x00000009ff0d7e24 */ /* 0x000fca000f8e00ff */
[----:B------:R-:W2:Y:S01]  /*02d0*/  LDG.E.CONSTANT R12, desc[UR6][R12.64] ;  /* 0x000000060c0c7981 */ /* 0x000ea2000c1e9900 */
[----:B------:R-:W-:Y:S01]  /*02e0*/  UIADD3 UR4, UPT, UPT, UR4, 0x1, URZ ;  /* 0x0000000104047890 */ /* 0x000fe2000fffe0ff */
[C---:B------:R-:W-:Y:S01]  /*02f0*/  ISETP.EQ.AND P0, PT, R21.reuse, RZ, PT ;  /* 0x000000ff1500720c */ /* 0x040fe20003f02270 */
[----:B------:R-:W-:Y:S01]  /*0300*/  UIADD3 UR8, UP1, UPT, UR8, 0x4, URZ ;  /* 0x0000000408087890 */ /* 0x000fe2000ff3e0ff */
[C---:B------:R-:W-:Y:S01]  /*0310*/  ISETP.EQ.AND P1, PT, R21.reuse, 0x4, PT ;  /* 0x000000041500780c */ /* 0x040fe20003f22270 */
[----:B------:R-:W-:Y:S01]  /*0320*/  UISETP.NE.AND UP0, UPT, UR4, 0x6, UPT ;  /* 0x000000060400788c */ /* 0x000fe2000bf05270 */
[C---:B------:R-:W-:Y:S01]  /*0330*/  ISETP.EQ.AND P2, PT, R21.reuse, 0x8, PT ;  /* 0x000000081500780c */ /* 0x040fe20003f42270 */
[----:B------:R-:W-:Y:S01]  /*0340*/  UIADD3.X UR9, UPT, UPT, URZ, UR9, URZ, UP1, !UPT ;  /* 0x00000009ff097290 */ /* 0x000fe20008ffe4ff */
[C---:B------:R-:W-:Y:S02]  /*0350*/  ISETP.EQ.AND P3, PT, R21.reuse, 0xc, PT ;  /* 0x0000000c1500780c */ /* 0x040fe40003f62270 */
[----:B------:R-:W-:-:S02]  /*0360*/  ISETP.EQ.AND P4, PT, R21, 0x10, PT ;  /* 0x000000101500780c */ /* 0x000fc40003f82270 */
[C---:B------:R-:W-:Y:S01]  /*0370*/  ISETP.EQ.AND P5, PT, R21.reuse, 0x14, PT ;  /* 0x000000141500780c */ /* 0x040fe20003fa2270 */
[----:B------:R-:W-:Y:S02]  /*0380*/  VIADD R21, R21, 0x4 ;  /* 0x0000000415157836 */ /* 0x000fe40000000000 */
[----:B--2---:R-:W-:-:S03]  /*0390*/  IMAD.WIDE.U32 R14, R12, R7, RZ ;  /* 0x000000070c0e7225 */ /* 0x004fc600078e00ff */
[----:B------:R-:W-:-:S04]  /*03a0*/  IADD3 R14, P6, PT, R14, R0, RZ ;  /* 0x000000000e0e7210 */ /* 0x000fc80007fde0ff */
[----:B------:R-:W-:Y:S01]  /*03b0*/  IADD3.X R0, PT, PT, R15, UR5, RZ, P6, !PT ;  /* 0x000000050f007c10 */ /* 0x000fe2000b7fe4ff */
[--C-:B------:R-:W-:Y:S01]  /*03c0*/  @P1 IMAD.MOV.U32 R20, RZ, RZ, R14.reuse ;  /* 0x000000ffff141224 */ /* 0x100fe200078e000e */
[-C--:B------:R-:W-:Y:S01]  /*03d0*/  @P0 MOV R10, R14.reuse ;  /* 0x0000000e000a0202 */ /* 0x080fe20000000f00 */
[--C-:B------:R-:W-:Y:S01]  /*03e0*/  @P2 IMAD.MOV.U32 R19, RZ, RZ, R14.reuse ;  /* 0x000000ffff132224 */ /* 0x100fe200078e000e */
[----:B------:R-:W-:Y:S01]  /*03f0*/  @P4 MOV R17, R14 ;  /* 0x0000000e00114202 */ /* 0x000fe20000000f00 */
[--C-:B------:R-:W-:Y:S02]  /*0400*/  @P3 IMAD.MOV.U32 R18, RZ, RZ, R14.reuse ;  /* 0x000000ffff123224 */ /* 0x100fe400078e000e */
[----:B------:R-:W-:Y:S01]  /*0410*/  @P5 IMAD.MOV.U32 R16, RZ, RZ, R14 ;  /* 0x000000ffff105224 */ /* 0x000fe200078e000e */
[----:B------:R-:W-:Y:S06]  /*0420*/  BRA.U UP0, `(.L_x_2) ;  /* 0xfffffffd00a07547 */ /* 0x000fec000b83ffff */
[----:B------:R-:W-:Y:S01]  /*0430*/  SHF.R.U32.HI R12, RZ, 0x17, R6 ;  /* 0x00000017ff0c7819 */ /* 0x000fe20000011606 */
[----:B------:R-:W-:Y:S03]  /*0440*/  BSSY.RECONVERGENT B1, `(.L_x_3) ;  /* 0x0000027000017945 */ /* 0x000fe60003800200 */
[C---:B------:R-:W-:Y:S02]  /*0450*/  LOP3.LUT R7, R12.reuse, 0xe0, RZ, 0xc0, !PT ;  /* 0x000000e00c077812 */ /* 0x040fe400078ec0ff */
[----:B------:R-:W-:Y:S02]  /*0460*/  LOP3.LUT P6, RZ, R12, 0x1f, RZ, 0xc0, !PT ;  /* 0x0000001f0cff7812 */ /* 0x000fe400078cc0ff */
[----:B------:R-:W-:-:S04]  /*0470*/  IADD3 R7, PT, PT, R7, -0x80, RZ ;  /* 0xffffff8007077810 */ /* 0x000fc80007ffe0ff */
[----:B------:R-:W-:-:S05]  /*0480*/  SHF.R.U32.HI R7, RZ, 0x5, R7 ;  /* 0x00000005ff077819 */ /* 0x000fca0000011607 */
[----:B------:R-:W-:-:S05]  /*0490*/  IMAD.U32 R14, R7, -0x4, RZ ;  /* 0xfffffffc070e7824 */ /* 0x000fca00078e00ff */
[C---:B------:R-:W-:Y:S02]  /*04a0*/  ISETP.EQ.AND P3, PT, R14.reuse, -0x18, PT ;  /* 0xffffffe80e00780c */ /* 0x040fe40003f62270 */
[C---:B------:R-:W-:Y:S02]  /*04b0*/  ISETP.EQ.AND P4, PT, R14.reuse, -0x14, PT ;  /* 0xffffffec0e00780c */ /* 0x040fe40003f82270 */
[C---:B------:R-:W-:Y:S02]  /*04c0*/  ISETP.EQ.AND P2, PT, R14.reuse, -0x10, PT ;  /* 0xfffffff00e00780c */ /* 0x040fe40003f42270 */
[C---:B------:R-:W-:Y:S02]  /*04d0*/  ISETP.EQ.AND P1, PT, R14.reuse, -0xc, PT ;  /* 0xfffffff40e00780c */ /* 0x040fe40003f22270 */
[C---:B------:R-:W-:Y:S02]  /*04e0*/  ISETP.EQ.AND P0, PT, R14.reuse, -0x8, PT ;  /* 0xfffffff80e00780c */ /* 0x040fe40003f02270 */
[----:B------:R-:W-:-:S03]  /*04f0*/  ISETP.EQ.AND P5, PT, R14, RZ, PT ;  /* 0x000000ff0e00720c */ /* 0x000fc60003fa2270 */
[----:B------:R-:W-:Y:S01]  /*0500*/  @P3 IMAD.MOV.U32 R7, RZ, RZ, R10 ;  /* 0x000000ffff073224 */ /* 0x000fe200078e000a */
[C---:B------:R-:W-:Y:S01]  /*0510*/  ISETP.EQ.AND P3, PT, R14.reuse, -0x4, PT ;  /* 0xfffffffc0e00780c */ /* 0x040fe20003f62270 */
[--C-:B------:R-:W-:Y:S01]  /*0520*/  @P4 IMAD.MOV.U32 R7, RZ, RZ, R20.reuse ;  /* 0x000000ffff074224 */ /* 0x100fe200078e0014 */
[----:B------:R-:W-:Y:S01]  /*0530*/  @P4 MOV R13, R10 ;  /* 0x0000000a000d4202 */ /* 0x000fe20000000f00 */
[----:B------:R-:W-:Y:S01]  /*0540*/  @P2 IMAD.MOV.U32 R13, RZ, RZ, R20 ;  /* 0x000000ffff0d2224 */ /* 0x000fe200078e0014 */
[----:B------:R-:W-:Y:S01]  /*0550*/  ISETP.EQ.AND P4, PT, R14, 0x4, PT ;  /* 0x000000040e00780c */ /* 0x000fe20003f82270 */
[----:B------:R-:W-:Y:S01]  /*0560*/  @P1 IMAD.MOV.U32 R13, RZ, RZ, R19 ;  /* 0x000000ffff0d1224 */ /* 0x000fe200078e0013 */
[----:B------:R-:W-:Y:S01]  /*0570*/  @P2 MOV R7, R19 ;  /* 0x0000001300072202 */ /* 0x000fe20000000f00 */
[----:B------:R-:W-:Y:S01]  /*0580*/  @P1 IMAD.MOV.U32 R7, RZ, RZ, R18 ;  /* 0x000000ffff071224 */ /* 0x000fe200078e0012 */
[----:B------:R-:W-:Y:S01]  /*0590*/  @P0 MOV R13, R18 ;  /* 0x00000012000d0202 */ /* 0x000fe20000000f00 */
[----:B------:R-:W-:-:S04]  /*05a0*/  @P0 IMAD.MOV.U32 R7, RZ, RZ, R17 ;  /* 0x000000ffff070224 */ /* 0x000fc800078e0011 */
[----:B------:R-:W-:Y:S01]  /*05b0*/  @P3 IMAD.MOV.U32 R13, RZ, RZ, R17 ;  /* 0x000000ffff0d3224 */ /* 0x000fe200078e0011 */
[----:B------:R-:W-:Y:S01]  /*05c0*/  @P3 MOV R7, R16 ;  /* 0x0000001000073202 */ /* 0x000fe20000000f00 */
[----:B------:R-:W-:Y:S02]  /*05d0*/  @P5 IMAD.MOV.U32 R13, RZ, RZ, R16 ;  /* 0x000000ffff0d5224 */ /* 0x000fe400078e0010 */
[----:B------:R-:W-:Y:S01]  /*05e0*/  @P5 IMAD.MOV.U32 R7, RZ, RZ, R0 ;  /* 0x000000ffff075224 */ /* 0x000fe200078e0000 */
[----:B------:R-:W-:Y:S01]  /*05f0*/  @P4 MOV R13, R0 ;  /* 0x00000000000d4202 */ /* 0x000fe20000000f00 */
[----:B------:R-:W-:Y:S06]  /*0600*/  @!P6 BRA `(.L_x_4) ;  /* 0x000000000028e947 */ /* 0x000fec0003800000 */
[----:B------:R-:W-:Y:S01]  /*0610*/  @P1 IMAD.MOV.U32 R10, RZ, RZ, R20 ;  /* 0x000000ffff0a1224 */ /* 0x000fe200078e0014 */
[----:B------:R-:W-:Y:S01]  /*0620*/  LOP3.LUT R12, R12, 0x1f, RZ, 0xc0, !PT ;  /* 0x0000001f0c0c7812 */ /* 0x000fe200078ec0ff */
[----:B------:R-:W-:Y:S01]  /*0630*/  @P0 IMAD.MOV.U32 R10, RZ, RZ, R19 ;  /* 0x000000ffff0a0224 */ /* 0x000fe200078e0013 */
[----:B------:R-:W-:Y:S02]  /*0640*/  ISETP.EQ.AND P0, PT, R14, 0x8, PT ;  /* 0x000000080e00780c */ /* 0x000fe40003f02270 */
[----:B------:R-:W-:Y:S01]  /*0650*/  @P3 MOV R10, R18 ;  /* 0x00000012000a3202 */ /* 0x000fe20000000f00 */
[----:B------:R-:W-:Y:S01]  /*0660*/  @P5 IMAD.MOV.U32 R10, RZ, RZ, R17 ;  /* 0x000000ffff0a5224 */ /* 0x000fe200078e0011 */
[----:B------:R-:W-:Y:S01]  /*0670*/  SHF.L.W.U32.HI R7, R13, R12, R7 ;  /* 0x0000000c0d077219 */ /* 0x000fe20000010e07 */
[----:B------:R-:W-:-:S08]  /*0680*/  @P4 IMAD.MOV.U32 R10, RZ, RZ, R16 ;  /* 0x000000ffff0a4224 */ /* 0x000fd000078e0010 */
[----:B------:R-:W-:-:S04]  /*0690*/  @P0 MOV R10, R0 ;  /* 0x00000000000a0202 */ /* 0x000fc80000000f00 */
[----:B------:R-:W-:-:S07]  /*06a0*/  SHF.L.W.U32.HI R13, R10, R12, R13 ;  /* 0x0000000c0a0d7219 */ /* 0x000fce0000010e0d */
.L_x_4:
[----:B------:R-:W-:Y:S05]  /*06b0*/  BSYNC.RECONVERGENT B1 ;  /* 0x0000000000017941 */ /* 0x000fea0003800200 */
.L_x_3:
[C-C-:B------:R-:W-:Y:S01]  /*06c0*/  SHF.L.W.U32.HI R10, R13.reuse, 0x2, R7.reuse ;  /* 0x000000020d0a7819 */ /* 0x140fe20000010e07 */
[----:B------:R-:W-:Y:S01]  /*06d0*/  IMAD.SHL.U32 R13, R13, 0x4, RZ ;  /* 0x000000040d0d7824 */ /* 0x000fe200078e00ff */
[----:B------:R-:W-:Y:S01]  /*06e0*/  UMOV UR4, 0x54442d19 ;  /* 0x54442d1900047882 */ /* 0x000fe20000000000 */
[----:B------:R-:W-:Y:S01]  /*06f0*/  UMOV UR5, 0x3bf921fb ;  /* 0x3bf921fb00057882 */ /* 0x000fe20000000000 */
[----:B------:R-:W-:Y:S02]  /*0700*/  SHF.R.S32.HI R0, RZ, 0x1f, R10 ;  /* 0x0000001fff007819 */ /* 0x000fe4000001140a */
[----:B------:R-:W-:Y:S02]  /*0710*/  SHF.R.U32.HI R7, RZ, 0x1e, R7 ;  /* 0x0000001eff077819 */ /* 0x000fe40000011607 */
[C---:B------:R-:W-:Y:S02]  /*0720*/  LOP3.LUT R14, R0.reuse, R13, RZ, 0x3c, !PT ;  /* 0x0000000d000e7212 */ /* 0x040fe400078e3cff */
[----:B------:R-:W-:-:S02]  /*0730*/  LOP3.LUT R15, R0, R10, RZ, 0x3c, !PT ;  /* 0x0000000a000f7212 */ /* 0x000fc400078e3cff */
[----:B------:R-:W-:Y:S02]  /*0740*/  ISETP.GE.AND P0, PT, R6, RZ, PT ;  /* 0x000000ff0600720c */ /* 0x000fe40003f06270 */
[----:B------:R-:W0:Y:S01]  /*0750*/  I2F.F64.S64 R12, R14 ;  /* 0x0000000e000c7312 */ /* 0x000e220000301c00 */
[C---:B------:R-:W-:Y:S02]  /*0760*/  LOP3.LUT R6, R10.reuse, R6, RZ, 0x3c, !PT ;  /* 0x000000060a067212 */ /* 0x040fe400078e3cff */
[----:B------:R-:W-:Y:S02]  /*0770*/  LEA.HI R10, R10, R7, RZ, 0x1 ;  /* 0x000000070a0a7211 */ /* 0x000fe400078f08ff */
[----:B------:R-:W-:-:S03]  /*0780*/  ISETP.GE.AND P1, PT, R6, RZ, PT ;  /* 0x000000ff0600720c */ /* 0x000fc60003f26270 */
[----:B------:R-:W-:-:S05]  /*0790*/  IMAD.MOV R0, RZ, RZ, -R10 ;  /* 0x000000ffff007224 */ /* 0x000fca00078e0a0a */
[----:B------:R-:W-:Y:S01]  /*07a0*/  @!P0 MOV R10, R0 ;  /* 0x00000000000a8202 */ /* 0x000fe20000000f00 */
[----:B0-----:R-:W-:-:S10]  /*07b0*/  DMUL R12, R12, UR4 ;  /* 0x000000040c0c7c28 */ /* 0x001fd40008000000 */
[----:B------:R-:W0:Y:S02]  /*07c0*/  F2F.F32.F64 R12, R12 ;  /* 0x0000000c000c7310 */ /* 0x000e240000301000 */
[----:B0-----:R-:W-:-:S07]  /*07d0*/  FSEL R0, -R12, R12, !P1 ;  /* 0x0000000c0c007208 */ /* 0x001fce0004800100 */
.L_x_1:
[----:B------:R-:W-:Y:S05]  /*07e0*/  BSYNC.RECONVERGENT B0 ;  /* 0x0000000000007941 */ /* 0x000fea0003800200 */
.L_x_0:
[----:B------:R-:W-:Y:S02]  /*07f0*/  IMAD.MOV.U32 R6, RZ, RZ, 0x37cbac00 ;  /* 0x37cbac00ff067424 */ /* 0x000fe400078e00ff */
[----:B------:R-:W-:Y:S01]  /*0800*/  FMUL R13, R0, R0 ;  /* 0x00000000000d7220 */ /* 0x000fe20000400000 */
[----:B------:R-:W-:Y:S01]  /*0810*/  IMAD.MOV.U32 R12, RZ, RZ, 0x394d4153 ;  /* 0x394d4153ff0c7424 */ /* 0x000fe200078e00ff */
[----:B------:R-:W-:Y:S01]  /*0820*/  LOP3.LUT R16, R10, 0x1, RZ, 0xc0, !PT ;  /* 0x000000010a107812 */ /* 0x000fe200078ec0ff */
[----:B------:R-:W-:Y:S02]  /*0830*/  IMAD R8, R9, UR10, R8 ;  /* 0x0000000a09087c24 */ /* 0x000fe4000f8e0208 */
[C---:B------:R-:W-:Y:S01]  /*0840*/  FFMA R6, R13.reuse, R6, -0.0013887860113754868507 ;  /* 0xbab607ed0d067423 */ /* 0x040fe20000000006 */
[C---:B------:R-:W-:Y:S01]  /*0850*/  FFMA R12, R13.reuse, -R12, 0.0083327032625675201416 ;  /* 0x3c0885e40d0c7423 */ /* 0x040fe2000000080c */
[C---:B------:R-:W-:Y:S01]  /*0860*/  FFMA R15, R13.reuse, R0, RZ ;  /* 0x000000000d0f7223 */ /* 0x040fe200000000ff */
[----:B------:R-:W-:Y:S01]  /*0870*/  ISETP.NE.U32.AND P0, PT, R16, 0x1, PT ;  /* 0x000000011000780c */ /* 0x000fe20003f05070 */
[C---:B------:R-:W-:Y:S01]  /*0880*/  FFMA R6, R13.reuse, R6, 0.041666727513074874878 ;  /* 0x3d2aaabb0d067423 */ /* 0x040fe20000000006 */
[----:B------:R-:W-:Y:S01]  /*0890*/  FFMA R14, R13, R12, -0.16666662693023681641 ;  /* 0xbe2aaaa80d0e7423 */ /* 0x000fe2000000000c */
[----:B------:R-:W-:Y:S01]  /*08a0*/  LOP3.LUT P1, RZ, R10, 0x2, RZ, 0xc0, !PT ;  /* 0x000000020aff7812 */ /* 0x000fe2000782c0ff */
[----:B------:R-:W-:-:S02]  /*08b0*/  IMAD R11, R8, 0x2, R11 ;  /* 0x00000002080b7824 */ /* 0x000fc400078e020b */
[----:B------:R-:W-:Y:S01]  /*08c0*/  FFMA R12, R13, R6, -0.4999999701976776123 ;  /* 0xbeffffff0d0c7423 */ /* 0x000fe20000000006 */
[----:B------:R-:W-:Y:S01]  /*08d0*/  FFMA R15, R15, R14, R0 ;  /* 0x0000000e0f0f7223 */ /* 0x000fe20000000000 */
[----:B------:R-:W0:Y:S01]  /*08e0*/  LDC.64 R6, c[0x0][0x3a0] ;  /* 0x0000e800ff067b82 */ /* 0x000e220000000a00 */
[----:B------:R-:W-:Y:S01]  /*08f0*/  IADD3 R0, PT, PT, R10, 0x1, RZ ;  /* 0x000000010a007810 */ /* 0x000fe20007ffe0ff */
[----:B------:R-:W-:-:S03]  /*0900*/  FFMA R12, R13, R12, 1 ;  /* 0x3f8000000d0c7423 */ /* 0x000fc6000000000c */
[----:B------:R-:W-:Y:S02]  /*0910*/  LOP3.LUT P2, RZ, R0, 0x2, RZ, 0xc0, !PT ;  /* 0x0000000200ff7812 */ /* 0x000fe4000784c0ff */
[----:B------:R-:W-:Y:S02]  /*0920*/  FSEL R0, R12, R15, !P0 ;  /* 0x0000000f0c007208 */ /* 0x000fe40004000000 */
[----:B------:R-:W-:Y:S02]  /*0930*/  FSEL R12, R15, R12, !P0 ;  /* 0x0000000c0f0c7208 */ /* 0x000fe40004000000 */
[----:B------:R-:W-:Y:S02]  /*0940*/  FSEL R0, R0, -R0, !P1 ;  /* 0x8000000000007208 */ /* 0x000fe40004800000 */
[----:B------:R-:W-:-:S03]  /*0950*/  FSEL R12, R12, -R12, !P2 ;  /* 0x8000000c0c0c7208 */ /* 0x000fc60005000000 */
[C---:B-----5:R-:W-:Y:S02]  /*0960*/  FMUL R9, R3.reuse, R0 ;  /* 0x0000000003097220 */ /* 0x060fe40000400000 */
[-C--:B------:R-:W-:Y:S02]  /*0970*/  FMUL R3, R3, R12.reuse ;  /* 0x0000000c03037220 */ /* 0x080fe40000400000 */
[C---:B------:R-:W-:Y:S02]  /*0980*/  FFMA R9, R2.reuse, R12, -R9 ;  /* 0x0000000c02097223 */ /* 0x040fe40000000809 */
[----:B------:R-:W-:Y:S01]  /*0990*/  FFMA R0, R2, R0, R3 ;  /* 0x0000000002007223 */ /* 0x000fe20000000003 */
[----:B0-----:R-:W-:-:S04]  /*09a0*/  IMAD.WIDE.U32 R6, R11, 0x8, R6 ;  /* 0x000000080b067825 */ /* 0x001fc800078e0006 */
[----:B------:R-:W-:Y:S01]  /*09b0*/  FADD R4, R4, R9 ;  /* 0x0000000904047221 */ /* 0x000fe20000000000 */
[----:B------:R-:W-:-:S05]  /*09c0*/  FADD R5, R5, R0 ;  /* 0x0000000005057221 */ /* 0x000fca0000000000 */
[----:B------:R-:W-:Y:S01]  /*09d0*/  STG.E.64 desc[UR6][R6.64], R4 ;  /* 0x0000000406007986 */ /* 0x000fe2000c101b06 */
[----:B------:R-:W-:Y:S05]  /*09e0*/  EXIT ;  /* 0x000000000000794d */ /* 0x000fea0003800000 */
.L_x_5:
[----:B------:R-:W-:-:S00]  /*09f0*/  BRA `(.L_x_5) ;  /* 0xfffffffc00fc7947 */ /* 0x000fc0000383ffff */
[----:B------:R-:W-:-:S00]  /*0a00*/  NOP ;  /* 0x0000000000007918 */ /* 0x000fc00000000000 */
[----:B------:R-:W-:-:S00]  /*0a10*/  NOP ;  /* 0x0000000000007918 */ /* 0x000fc00000000000 */
[----:B------:R-:W-:-:S00]  /*0a20*/  NOP ;  /* 0x0000000000007918 */ /* 0x000fc00000000000 */
[----:B------:R-:W-:-:S00]  /*0a30*/  NOP ;  /* 0x0000000000007918 */ /* 0x000fc00000000000 */
[----:B------:R-:W-:-:S00]  /*0a40*/  NOP ;  /* 0x0000000000007918 */ /* 0x000fc00000000000 */
[----:B------:R-:W-:-:S00]  /*0a50*/  NOP ;  /* 0x0000000000007918 */ /* 0x000fc00000000000 */
[----:B------:R-:W-:-:S00]  /*0a60*/  NOP ;  /* 0x0000000000007918 */ /* 0x000fc00000000000 */
[----:B------:R-:W-:-:S00]  /*0a70*/  NOP ;  /* 0x0000000000007918 */ /* 0x000fc00000000000 */
.L_x_6:


//--------------------- .nv.global.init           --------------------------
	.section	.nv.global.init,"aw",@progbits
	.align	4
.nv.global.init:
	.type		__cudart_i2opi_f,@object
	.size		__cudart_i2opi_f,(.L_0 - __cudart_i2opi_f)
__cudart_i2opi_f:
        /*0000*/ 	.byte	0x41, 0x90, 0x43, 0x3c, 0x99, 0x95, 0x62, 0xdb, 0xc0, 0xdd, 0x34, 0xf5, 0xd1, 0x57, 0x27, 0xfc
        /*0010*/ 	.byte	0x29, 0x15, 0x44, 0x4e, 0x6e, 0x83, 0xf9, 0xa2
.L_0:


//--------------------- .nv.shared.reserved.0     --------------------------
	.section	.nv.shared.reserved.0,"aw",@nobits
	.weak		__nv_reservedSMEM_offset_0_alias
	.size		__nv_reservedSMEM_offset_0_alias, 0, 64
	.other		__nv_reservedSMEM_offset_0_alias,@"STO_CUDA_RESERVED_SHARED STV_DEFAULT"
__nv_reservedSMEM_offset_0_alias:
	.zero		0
	.zero		64


//--------------------- .nv.constant0._Z27transformDynamicLinesKerneljjPKfPKjS0_Pf --------------------------
	.section	.nv.constant0._Z27transformDynamicLinesKerneljjPKfPKjS0_Pf,"a",@progbits
	.sectionflags	@""
	.align	4
.nv.constant0._Z27transformDynamicLinesKerneljjPKfPKjS0_Pf:
	.zero		936


//--------------------- SYMBOLS --------------------------

	.type		.nv.reservedSmem.offset0,@object
	.size		.nv.reservedSmem.offset0,0x4
